	.headerflags	@"EF_CUDA_TEXMODE_UNIFIED EF_CUDA_64BIT_ADDRESS EF_CUDA_ACCELERATORS EF_CUDA_SM90 EF_CUDA_VIRTUAL_SM(EF_CUDA_SM90)"
	.elftype	@"ET_EXEC"


//--------------------- .nv.info                  --------------------------
	.section	.nv.info,"",@"SHT_CUDA_INFO"
	.align	4


	//----- nvinfo : EIATTR_REGCOUNT
	.align		4
        /*0000*/ 	.byte	0x04, 0x2f
        /*0002*/ 	.short	(.L_3 - .L_2)
	.align		4
.L_2:
        /*0004*/ 	.word	index@(triton_per_fused_add_div_mean_mul_pow_sqrt_sub_10)
        /*0008*/ 	.word	0x00000018


	//----- nvinfo : EIATTR_MIN_STACK_SIZE
	.align		4
.L_3:
        /*000c*/ 	.byte	0x04, 0x12
        /*000e*/ 	.short	(.L_5 - .L_4)
	.align		4
.L_4:
        /*0010*/ 	.word	index@(triton_per_fused_add_div_mean_mul_pow_sqrt_sub_10)
        /*0014*/ 	.word	0x00000000


	//----- nvinfo : EIATTR_FRAME_SIZE
	.align		4
.L_5:
        /*0018*/ 	.byte	0x04, 0x11
        /*001a*/ 	.short	(.L_7 - .L_6)
	.align		4
.L_6:
        /*001c*/ 	.word	index@(triton_per_fused_add_div_mean_mul_pow_sqrt_sub_10)
        /*0020*/ 	.word	0x00000000


	//----- nvinfo : EIATTR_MIN_STACK_SIZE
	.align		4
.L_7:
        /*0024*/ 	.byte	0x04, 0x12
        /*0026*/ 	.short	(.L_9 - .L_8)
	.align		4
.L_8:
        /*0028*/ 	.word	index@(triton_per_fused_add_div_mean_mul_pow_sqrt_sub_10)
        /*002c*/ 	.word	0x00000000
.L_9:


//--------------------- .nv.info.triton_per_fused_add_div_mean_mul_pow_sqrt_sub_10 --------------------------
	.section	.nv.info.triton_per_fused_add_div_mean_mul_pow_sqrt_sub_10,"",@"SHT_CUDA_INFO"
	.sectionflags	@""
	.align	4


	//----- nvinfo : EIATTR_CUDA_API_VERSION
	.align		4
        /*0000*/ 	.byte	0x04, 0x37
        /*0002*/ 	.short	(.L_11 - .L_10)
.L_10:
        /*0004*/ 	.word	0x0000007c


	//----- nvinfo : EIATTR_KPARAM_INFO
	.align		4
.L_11:
        /*0008*/ 	.byte	0x04, 0x17
        /*000a*/ 	.short	(.L_13 - .L_12)
.L_12:
        /*000c*/ 	.word	0x00000000
        /*0010*/ 	.short	0x0009
        /*0012*/ 	.short	0x0044
        /*0014*/ 	.byte	0x00, 0xf0, 0x11, 0x00


	//----- nvinfo : EIATTR_KPARAM_INFO
	.align		4
.L_13:
        /*0018*/ 	.byte	0x04, 0x17
        /*001a*/ 	.short	(.L_15 - .L_14)
.L_14:
        /*001c*/ 	.word	0x00000000
        /*0020*/ 	.short	0x0008
        /*0022*/ 	.short	0x0040
        /*0024*/ 	.byte	0x00, 0xf0, 0x11, 0x00


	//----- nvinfo : EIATTR_KPARAM_INFO
	.align		4
.L_15:
        /*0028*/ 	.byte	0x04, 0x17
        /*002a*/ 	.short	(.L_17 - .L_16)
.L_16:
        /*002c*/ 	.word	0x00000000
        /*0030*/ 	.short	0x0007
        /*0032*/ 	.short	0x0038
        /*0034*/ 	.byte	0x00, 0xf4, 0x21, 0x00


	//----- nvinfo : EIATTR_KPARAM_INFO
	.align		4
.L_17:
        /*0038*/ 	.byte	0x04, 0x17
        /*003a*/ 	.short	(.L_19 - .L_18)
.L_18:
        /*003c*/ 	.word	0x00000000
        /*0040*/ 	.short	0x0006
        /*0042*/ 	.short	0x0030
        /*0044*/ 	.byte	0x00, 0xf4, 0x21, 0x00


	//----- nvinfo : EIATTR_KPARAM_INFO
	.align		4
.L_19:
        /*0048*/ 	.byte	0x04, 0x17
        /*004a*/ 	.short	(.L_21 - .L_20)
.L_20:
        /*004c*/ 	.word	0x00000000
        /*0050*/ 	.short	0x0005
        /*0052*/ 	.short	0x0028
        /*0054*/ 	.byte	0x00, 0xf4, 0x21, 0x00


	//----- nvinfo : EIATTR_KPARAM_INFO
	.align		4
.L_21:
        /*0058*/ 	.byte	0x04, 0x17
        /*005a*/ 	.short	(.L_23 - .L_22)
.L_22:
        /*005c*/ 	.word	0x00000000
        /*0060*/ 	.short	0x0004
        /*0062*/ 	.short	0x0020
        /*0064*/ 	.byte	0x00, 0xf4, 0x21, 0x00


	//----- nvinfo : EIATTR_KPARAM_INFO
	.align		4
.L_23:
        /*0068*/ 	.byte	0x04, 0x17
        /*006a*/ 	.short	(.L_25 - .L_24)
.L_24:
        /*006c*/ 	.word	0x00000000
        /*0070*/ 	.short	0x0003
        /*0072*/ 	.short	0x0018
        /*0074*/ 	.byte	0x00, 0xf4, 0x21, 0x00


	//----- nvinfo : EIATTR_KPARAM_INFO
	.align		4
.L_25:
        /*0078*/ 	.byte	0x04, 0x17
        /*007a*/ 	.short	(.L_27 - .L_26)
.L_26:
        /*007c*/ 	.word	0x00000000
        /*0080*/ 	.short	0x0002
        /*0082*/ 	.short	0x0010
        /*0084*/ 	.byte	0x00, 0xf4, 0x21, 0x00


	//----- nvinfo : EIATTR_KPARAM_INFO
	.align		4
.L_27:
        /*0088*/ 	.byte	0x04, 0x17
        /*008a*/ 	.short	(.L_29 - .L_28)
.L_28:
        /*008c*/ 	.word	0x00000000
        /*0090*/ 	.short	0x0001
        /*0092*/ 	.short	0x0008
        /*0094*/ 	.byte	0x00, 0xf4, 0x21, 0x00


	//----- nvinfo : EIATTR_KPARAM_INFO
	.align		4
.L_29:
        /*0098*/ 	.byte	0x04, 0x17
        /*009a*/ 	.short	(.L_31 - .L_30)
.L_30:
        /*009c*/ 	.word	0x00000000
        /*00a0*/ 	.short	0x0000
        /*00a2*/ 	.short	0x0000
        /*00a4*/ 	.byte	0x00, 0xf4, 0x21, 0x00


	//----- nvinfo : EIATTR_SPARSE_MMA_MASK
	.align		4
.L_31:
        /*00a8*/ 	.byte	0x03, 0x50
        /*00aa*/ 	.short	0x0000


	//----- nvinfo : EIATTR_MAXREG_COUNT
	.align		4
        /*00ac*/ 	.byte	0x03, 0x1b
        /*00ae*/ 	.short	0x00ff


	//----- nvinfo : EIATTR_COOP_GROUP_MASK_REGIDS
	.align		4
        /*00b0*/ 	.byte	0x04, 0x29
        /*00b2*/ 	.short	(.L_33 - .L_32)


	//   ....[0]....
.L_32:
        /*00b4*/ 	.word	0xffffffff


	//   ....[1]....
        /*00b8*/ 	.word	0xffffffff


	//   ....[2]....
        /*00bc*/ 	.word	0xffffffff


	//   ....[3]....
        /*00c0*/ 	.word	0xffffffff


	//   ....[4]....
        /*00c4*/ 	.word	0xffffffff


	//   ....[5]....
        /*00c8*/ 	.word	0xffffffff


	//   ....[6]....
        /*00cc*/ 	.word	0xffffffff


	//   ....[7]....
        /*00d0*/ 	.word	0xffffffff


	//   ....[8]....
        /*00d4*/ 	.word	0xffffffff


	//   ....[9]....
        /*00d8*/ 	.word	0xffffffff


	//   ....[10]....
        /*00dc*/ 	.word	0xffffffff


	//   ....[11]....
        /*00e0*/ 	.word	0xffffffff


	//----- nvinfo : EIATTR_COOP_GROUP_INSTR_OFFSETS
	.align		4
.L_33:
        /*00e4*/ 	.byte	0x04, 0x28
        /*00e6*/ 	.short	(.L_35 - .L_34)


	//   ....[0]....
.L_34:
        /*00e8*/ 	.word	0x000002a0


	//   ....[1]....
        /*00ec*/ 	.word	0x000002c0


	//   ....[2]....
        /*00f0*/ 	.word	0x000002f0


	//   ....[3]....
        /*00f4*/ 	.word	0x00000330


	//   ....[4]....
        /*00f8*/ 	.word	0x00000360


	//   ....[5]....
        /*00fc*/ 	.word	0x00000400


	//   ....[6]....
        /*0100*/ 	.word	0x000004a0


	//   ....[7]....
        /*0104*/ 	.word	0x000004c0


	//   ....[8]....
        /*0108*/ 	.word	0x000004e0


	//   ....[9]....
        /*010c*/ 	.word	0x00000500


	//   ....[10]....
        /*0110*/ 	.word	0x00000530


	//   ....[11]....
        /*0114*/ 	.word	0x000005a0


	//----- nvinfo : EIATTR_EXIT_INSTR_OFFSETS
	.align		4
.L_35:
        /*0118*/ 	.byte	0x04, 0x1c
        /*011a*/ 	.short	(.L_37 - .L_36)


	//   ....[0]....
.L_36:
        /*011c*/ 	.word	0x000007f0


	//   ....[1]....
        /*0120*/ 	.word	0x00000810


	//----- nvinfo : EIATTR_REQNTID
	.align		4
.L_37:
        /*0124*/ 	.byte	0x04, 0x10
        /*0126*/ 	.short	(.L_39 - .L_38)
.L_38:
        /*0128*/ 	.word	0x00000040
        /*012c*/ 	.word	0x00000001
        /*0130*/ 	.word	0x00000001


	//----- nvinfo : EIATTR_CBANK_PARAM_SIZE
	.align		4
.L_39:
        /*0134*/ 	.byte	0x03, 0x19
        /*0136*/ 	.short	0x0048


	//----- nvinfo : EIATTR_PARAM_CBANK
	.align		4
        /*0138*/ 	.byte	0x04, 0x0a
        /*013a*/ 	.short	(.L_41 - .L_40)
	.align		4
.L_40:
        /*013c*/ 	.word	index@(.nv.constant0.triton_per_fused_add_div_mean_mul_pow_sqrt_sub_10)
        /*0140*/ 	.short	0x0210
        /*0142*/ 	.short	0x0048


	//----- nvinfo : EIATTR_SW_WAR
	.align		4
.L_41:
        /*0144*/ 	.byte	0x04, 0x36
        /*0146*/ 	.short	(.L_43 - .L_42)
.L_42:
        /*0148*/ 	.word	0x00000008
.L_43:


//--------------------- .nv.callgraph             --------------------------
	.section	.nv.callgraph,"",@"SHT_CUDA_CALLGRAPH"
	.align	4
	.sectionentsize	8
	.align		4
        /*0000*/ 	.word	0x00000000
	.align		4
        /*0004*/ 	.word	0xffffffff
	.align		4
        /*0008*/ 	.word	0x00000000
	.align		4
        /*000c*/ 	.word	0xfffffffe
	.align		4
        /*0010*/ 	.word	0x00000000
	.align		4
        /*0014*/ 	.word	0xfffffffd
	.align		4
        /*0018*/ 	.word	0x00000000
	.align		4
        /*001c*/ 	.word	0xfffffffc


//--------------------- .nv.constant4             --------------------------
	.section	.nv.constant4,"a",@progbits
	.align	8
	.align		8
.nv.constant4:
        /*0000*/ 	.dword	_$_str
	.align		8
        /*0008*/ 	.dword	_$_str_$_2


//--------------------- .text.triton_per_fused_add_div_mean_mul_pow_sqrt_sub_10 --------------------------
	.section	.text.triton_per_fused_add_div_mean_mul_pow_sqrt_sub_10,"ax",@progbits
	.sectionflags	@"SHF_BARRIERS=1"
	.align	128
        .global         triton_per_fused_add_div_mean_mul_pow_sqrt_sub_10
        .type           triton_per_fused_add_div_mean_mul_pow_sqrt_sub_10,@function
        .size           triton_per_fused_add_div_mean_mul_pow_sqrt_sub_10,(.L_x_1 - triton_per_fused_add_div_mean_mul_pow_sqrt_sub_10)
        .other          triton_per_fused_add_div_mean_mul_pow_sqrt_sub_10,@"STO_CUDA_ENTRY STV_DEFAULT"
triton_per_fused_add_div_mean_mul_pow_sqrt_sub_10:
.text.triton_per_fused_add_div_mean_mul_pow_sqrt_sub_10:
[----:B------:R-:W0:Y:S01]  /*0000*/  LDC R1, c[0x0][0x28] ;  /* 0x00000a00ff017b82 */ /* 0x000e220000000800 */
[----:B------:R-:W1:Y:S07]  /*0010*/  S2R R17, SR_TID.X ;  /* 0x0000000000117919 */ /* 0x000e6e0000002100 */
[----:B------:R-:W2:Y:S01]  /*0020*/  LDC.64 R18, c[0x0][0x220] ;  /* 0x00008800ff127b82 */ /* 0x000ea20000000a00 */
[----:B------:R-:W-:Y:S02]  /*0030*/  CS2R R2, SRZ ;  /* 0x0000000000027805 */ /* 0x000fe4000001ff00 */
[----:B------:R-:W-:Y:S01]  /*0040*/  CS2R R4, SRZ ;  /* 0x0000000000047805 */ /* 0x000fe2000001ff00 */
[----:B------:R-:W3:Y:S01]  /*0050*/  S2R R6, SR_CTAID.X ;  /* 0x0000000000067919 */ /* 0x000ee20000002500 */
[----:B------:R-:W-:Y:S01]  /*0060*/  CS2R R12, SRZ ;  /* 0x00000000000c7805 */ /* 0x000fe2000001ff00 */
[----:B------:R-:W-:-:S02]  /*0070*/  ULDC.64 UR6, c[0x0][0x208] ;  /* 0x0000820000067ab9 */ /* 0x000fc40000000a00 */
[----:B------:R-:W4:Y:S08]  /*0080*/  LDC.64 R14, c[0x0][0x218] ;  /* 0x00008600ff0e7b82 */ /* 0x000f300000000a00 */
[----:B------:R-:W5:Y:S01]  /*0090*/  LDC.64 R10, c[0x0][0x228] ;  /* 0x00008a00ff0a7b82 */ /* 0x000f620000000a00 */
[----:B-1----:R-:W-:-:S04]  /*00a0*/  SHF.L.U32 R9, R17, 0x1, RZ ;  /* 0x0000000111097819 */ /* 0x002fc800000006ff */
[----:B------:R-:W-:Y:S02]  /*00b0*/  LOP3.LUT R9, R9, 0x7e, RZ, 0xc0, !PT ;  /* 0x0000007e09097812 */ /* 0x000fe400078ec0ff */
[C---:B---3--:R-:W-:Y:S02]  /*00c0*/  ISETP.GE.AND P0, PT, R6.reuse, 0x400, PT ;  /* 0x000004000600780c */ /* 0x048fe40003f06270 */
[C---:B------:R-:W-:Y:S01]  /*00d0*/  ISETP.GE.U32.AND P2, PT, R9.reuse, 0x60, PT ;  /* 0x000000600900780c */ /* 0x040fe20003f46070 */
[----:B------:R-:W-:Y:S01]  /*00e0*/  IMAD R0, R6, 0x60, R9 ;  /* 0x0000006006007824 */ /* 0x000fe200078e0209 */
[C---:B------:R-:W-:Y:S01]  /*00f0*/  ISETP.LT.U32.AND P0, PT, R9.reuse, 0x60, !P0 ;  /* 0x000000600900780c */ /* 0x040fe20004701070 */
[----:B--2---:R-:W-:-:S04]  /*0100*/  IMAD.WIDE.U32 R18, R9, 0x4, R18 ;  /* 0x0000000409127825 */ /* 0x004fc800078e0012 */
[----:B----4-:R-:W-:-:S04]  /*0110*/  IMAD.WIDE R14, R0, 0x4, R14 ;  /* 0x00000004000e7825 */ /* 0x010fc800078e020e */
[----:B-----5:R-:W-:Y:S02]  /*0120*/  IMAD.WIDE R10, R0, 0x4, R10 ;  /* 0x00000004000a7825 */ /* 0x020fe400078e020a */
[----:B------:R-:W2:Y:S04]  /*0130*/  @!P2 LDG.E.EL.64 R2, desc[UR6][R18.64] ;  /* 0x000000061202a981 */ /* 0x000ea8000c2e1b00 */
[----:B------:R-:W3:Y:S04]  /*0140*/  @P0 LDG.E.64 R4, desc[UR6][R14.64] ;  /* 0x000000060e040981 */ /* 0x000ee8000c1e1b00 */
[----:B------:R1:W4:Y:S01]  /*0150*/  @P0 LDG.E.64 R12, desc[UR6][R10.64] ;  /* 0x000000060a0c0981 */ /* 0x000322000c1e1b00 */
[----:B------:R-:W5:Y:S01]  /*0160*/  S2UR UR5, SR_CgaCtaId ;  /* 0x00000000000579c3 */ /* 0x000f620000008800 */
[C---:B------:R-:W-:Y:S01]  /*0170*/  LOP3.LUT P3, RZ, R17.reuse, 0x1f, RZ, 0xc0, !PT ;  /* 0x0000001f11ff7812 */ /* 0x040fe2000786c0ff */
[----:B------:R-:W-:Y:S01]  /*0180*/  UMOV UR4, 0x400 ;  /* 0x0000040000047882 */ /* 0x000fe20000000000 */
[----:B------:R-:W-:-:S05]  /*0190*/  ISETP.GE.AND P4, PT, R17, 0x2, PT ;  /* 0x000000021100780c */ /* 0x000fca0003f86270 */
[----:B-1----:R-:W1:Y:S01]  /*01a0*/  LDC.64 R10, c[0x0][0x230] ;  /* 0x00008c00ff0a7b82 */ /* 0x002e620000000a00 */
[----:B0----5:R-:W-:Y:S01]  /*01b0*/  UPRMT UR4, UR5, 0x654, UR4 ;  /* 0x0000065405047896 */ /* 0x021fe20008000004 */
[----:B-1----:R-:W-:Y:S01]  /*01c0*/  IMAD.WIDE.U32 R10, R9, 0x4, R10 ;  /* 0x00000004090a7825 */ /* 0x002fe200078e000a */
[----:B------:R-:W-:-:S04]  /*01d0*/  LOP3.LUT R18, R17, 0x1, RZ, 0xc0, !PT ;  /* 0x0000000111127812 */ /* 0x000fc800078ec0ff */
[----:B------:R-:W-:-:S04]  /*01e0*/  ISETP.NE.U32.AND P1, PT, R18, 0x1, PT ;  /* 0x000000011200780c */ /* 0x000fc80003f25070 */
[----:B------:R-:W-:Y:S02]  /*01f0*/  ISETP.LT.AND P1, PT, R17, 0x2, P1 ;  /* 0x000000021100780c */ /* 0x000fe40000f21270 */
[----:B--2---:R-:W-:Y:S02]  /*0200*/  SEL R21, R2, RZ, !P2 ;  /* 0x000000ff02157207 */ /* 0x004fe40005000000 */
[----:B------:R-:W-:Y:S02]  /*0210*/  SEL R2, R3, RZ, !P2 ;  /* 0x000000ff03027207 */ /* 0x000fe40005000000 */
[----:B---3--:R-:W-:Y:S02]  /*0220*/  SEL R4, R4, RZ, P0 ;  /* 0x000000ff04047207 */ /* 0x008fe40000000000 */
[----:B------:R-:W-:Y:S02]  /*0230*/  SEL R5, R5, RZ, P0 ;  /* 0x000000ff05057207 */ /* 0x000fe40000000000 */
[----:B----4-:R-:W-:-:S02]  /*0240*/  SEL R13, R13, RZ, P0 ;  /* 0x000000ff0d0d7207 */ /* 0x010fc40000000000 */
[----:B------:R-:W-:-:S03]  /*0250*/  SEL R12, R12, RZ, P0 ;  /* 0x000000ff0c0c7207 */ /* 0x000fc60000000000 */
[----:B------:R-:W-:Y:S02]  /*0260*/  FFMA R13, R2, R13, R5 ;  /* 0x0000000d020d7223 */ /* 0x000fe40000000005 */
[----:B------:R-:W-:-:S04]  /*0270*/  FFMA R12, R21, R12, R4 ;  /* 0x0000000c150c7223 */ /* 0x000fc80000000004 */
[----:B------:R-:W-:-:S05]  /*0280*/  FADD R2, R13, R12 ;  /* 0x0000000c0d027221 */ /* 0x000fca0000000000 */
[----:B------:R-:W-:-:S05]  /*0290*/  FSEL R2, R2, RZ, P0 ;  /* 0x000000ff02027208 */ /* 0x000fca0000000000 */
[----:B------:R-:W0:Y:S02]  /*02a0*/  SHFL.BFLY PT, R3, R2, 0x10, 0x1f ;  /* 0x0e001f0002037f89 */ /* 0x000e2400000e0000 */
[----:B0-----:R-:W-:-:S05]  /*02b0*/  FADD R3, R2, R3 ;  /* 0x0000000302037221 */ /* 0x001fca0000000000 */
[----:B------:R-:W0:Y:S02]  /*02c0*/  SHFL.BFLY PT, R4, R3, 0x8, 0x1f ;  /* 0x0d001f0003047f89 */ /* 0x000e2400000e0000 */
[----:B0-----:R-:W-:Y:S01]  /*02d0*/  FADD R4, R3, R4 ;  /* 0x0000000403047221 */ /* 0x001fe20000000000 */
[----:B------:R-:W-:-:S04]  /*02e0*/  CS2R R2, SRZ ;  /* 0x0000000000027805 */ /* 0x000fc8000001ff00 */
[----:B------:R-:W0:Y:S04]  /*02f0*/  SHFL.BFLY PT, R5, R4, 0x4, 0x1f ;  /* 0x0c801f0004057f89 */ /* 0x000e2800000e0000 */
[----:B------:R1:W2:Y:S01]  /*0300*/  @!P2 LDG.E.EL.64 R2, desc[UR6][R10.64] ;  /* 0x000000060a02a981 */ /* 0x0002a2000c2e1b00 */
[----:B0-----:R-:W-:Y:S01]  /*0310*/  FADD R5, R4, R5 ;  /* 0x0000000504057221 */ /* 0x001fe20000000000 */
[----:B------:R-:W-:-:S04]  /*0320*/  SHF.R.U32.HI R4, RZ, 0x3, R17 ;  /* 0x00000003ff047819 */ /* 0x000fc80000011611 */
[----:B------:R-:W0:Y:S02]  /*0330*/  SHFL.BFLY PT, R14, R5, 0x2, 0x1f ;  /* 0x0c401f00050e7f89 */ /* 0x000e2400000e0000 */
[----:B0-----:R-:W-:Y:S02]  /*0340*/  FADD R16, R5, R14 ;  /* 0x0000000e05107221 */ /* 0x001fe40000000000 */
[----:B------:R-:W0:Y:S03]  /*0350*/  LDC.64 R14, c[0x0][0x238] ;  /* 0x00008e00ff0e7b82 */ /* 0x000e260000000a00 */
[----:B------:R-:W3:Y:S01]  /*0360*/  SHFL.BFLY PT, R19, R16, 0x1, 0x1f ;  /* 0x0c201f0010137f89 */ /* 0x000ee200000e0000 */
[----:B0-----:R-:W-:Y:S01]  /*0370*/  IMAD.WIDE.U32 R14, R9, 0x4, R14 ;  /* 0x00000004090e7825 */ /* 0x001fe200078e000e */
[----:B------:R-:W-:-:S03]  /*0380*/  LEA R9, R17, UR4, 0x2 ;  /* 0x0000000411097c11 */ /* 0x000fc6000f8e10ff */
[----:B---3--:R-:W-:Y:S01]  /*0390*/  FADD R21, R16, R19 ;  /* 0x0000001310157221 */ /* 0x008fe20000000000 */
[----:B------:R-:W-:Y:S02]  /*03a0*/  LOP3.LUT R16, R4, 0x4, RZ, 0xc0, !PT ;  /* 0x0000000404107812 */ /* 0x000fe400078ec0ff */
[----:B------:R-:W-:-:S03]  /*03b0*/  CS2R R4, SRZ ;  /* 0x0000000000047805 */ /* 0x000fc6000001ff00 */
[----:B------:R-:W-:Y:S04]  /*03c0*/  @!P3 STS [R16+UR4], R21 ;  /* 0x000000151000b988 */ /* 0x000fe80008000804 */
[----:B------:R0:W3:Y:S01]  /*03d0*/  @!P2 LDG.E.EL.64 R4, desc[UR6][R14.64] ;  /* 0x000000060e04a981 */ /* 0x0000e2000c2e1b00 */
[----:B------:R-:W-:Y:S06]  /*03e0*/  BAR.SYNC.DEFER_BLOCKING 0x0 ;  /* 0x0000000000007b1d */ /* 0x000fec0000010000 */
[----:B------:R-:W4:Y:S04]  /*03f0*/  @!P4 LDS R8, [R9] ;  /* 0x000000000908c984 */ /* 0x000f280000000800 */
[----:B----4-:R-:W4:Y:S02]  /*0400*/  SHFL.BFLY PT, R19, R8, 0x1, 0x1f ;  /* 0x0c201f0008137f89 */ /* 0x010f2400000e0000 */
[----:B----4-:R-:W-:-:S05]  /*0410*/  FADD R18, R8, R19 ;  /* 0x0000001308127221 */ /* 0x010fca0000000000 */
[----:B------:R-:W-:Y:S01]  /*0420*/  @P1 STS [R9], R18 ;  /* 0x0000001209001388 */ /* 0x000fe20000000800 */
[----:B------:R-:W-:Y:S06]  /*0430*/  BAR.SYNC.DEFER_BLOCKING 0x0 ;  /* 0x0000000000007b1d */ /* 0x000fec0000010000 */
[----:B-1----:R-:W1:Y:S02]  /*0440*/  LDS R10, [UR4] ;  /* 0x00000004ff0a7984 */ /* 0x002e640008000800 */
[C---:B-1----:R-:W-:Y:S01]  /*0450*/  FFMA R11, R10.reuse, -0.010416666977107524872, R13 ;  /* 0xbc2aaaab0a0b7823 */ /* 0x042fe2000000000d */
[----:B------:R-:W-:-:S03]  /*0460*/  FFMA R10, R10, -0.010416666977107524872, R12 ;  /* 0xbc2aaaab0a0a7823 */ /* 0x000fc6000000000c */
[----:B------:R-:W-:-:S04]  /*0470*/  FMUL R13, R11, R11 ;  /* 0x0000000b0b0d7220 */ /* 0x000fc80000400000 */
[----:B------:R-:W-:-:S05]  /*0480*/  FFMA R13, R10, R10, R13 ;  /* 0x0000000a0a0d7223 */ /* 0x000fca000000000d */
[----:B------:R-:W-:-:S05]  /*0490*/  FSEL R13, R13, RZ, P0 ;  /* 0x000000ff0d0d7208 */ /* 0x000fca0000000000 */
[----:B------:R-:W1:Y:S02]  /*04a0*/  SHFL.BFLY PT, R8, R13, 0x10, 0x1f ;  /* 0x0e001f000d087f89 */ /* 0x000e6400000e0000 */
[----:B-1----:R-:W-:-:S05]  /*04b0*/  FADD R8, R13, R8 ;  /* 0x000000080d087221 */ /* 0x002fca0000000000 */
[----:B0-----:R-:W0:Y:S02]  /*04c0*/  SHFL.BFLY PT, R15, R8, 0x8, 0x1f ;  /* 0x0d001f00080f7f89 */ /* 0x001e2400000e0000 */
[----:B0-----:R-:W-:-:S05]  /*04d0*/  FADD R15, R8, R15 ;  /* 0x0000000f080f7221 */ /* 0x001fca0000000000 */
[----:B------:R-:W0:Y:S02]  /*04e0*/  SHFL.BFLY PT, R12, R15, 0x4, 0x1f ;  /* 0x0c801f000f0c7f89 */ /* 0x000e2400000e0000 */
[----:B0-----:R-:W-:-:S05]  /*04f0*/  FADD R12, R15, R12 ;  /* 0x0000000c0f0c7221 */ /* 0x001fca0000000000 */
[----:B------:R-:W0:Y:S02]  /*0500*/  SHFL.BFLY PT, R19, R12, 0x2, 0x1f ;  /* 0x0c401f000c137f89 */ /* 0x000e2400000e0000 */
[----:B0-----:R-:W-:Y:S01]  /*0510*/  FADD R19, R12, R19 ;  /* 0x000000130c137221 */ /* 0x001fe20000000000 */
[----:B------:R-:W-:Y:S06]  /*0520*/  BAR.SYNC.DEFER_BLOCKING 0x0 ;  /* 0x0000000000007b1d */ /* 0x000fec0000010000 */
[----:B------:R-:W0:Y:S02]  /*0530*/  SHFL.BFLY PT, R14, R19, 0x1, 0x1f ;  /* 0x0c201f00130e7f89 */ /* 0x000e2400000e0000 */
[----:B0-----:R-:W-:Y:S01]  /*0540*/  FADD R21, R19, R14 ;  /* 0x0000000e13157221 */ /* 0x001fe20000000000 */
[----:B------:R-:W-:Y:S01]  /*0550*/  HFMA2.MMA R13, -RZ, RZ, 1.041015625, -0.052093505859375 ;  /* 0x3c2aaaabff0d7435 */ /* 0x000fe200000001ff */
[----:B------:R-:W0:Y:S03]  /*0560*/  LDC.64 R14, c[0x0][0x240] ;  /* 0x00009000ff0e7b82 */ /* 0x000e260000000a00 */
[----:B------:R-:W-:Y:S05]  /*0570*/  @!P3 STS [R16+UR4], R21 ;  /* 0x000000151000b988 */ /* 0x000fea0008000804 */
[----:B------:R-:W-:Y:S06]  /*0580*/  BAR.SYNC.DEFER_BLOCKING 0x0 ;  /* 0x0000000000007b1d */ /* 0x000fec0000010000 */
[----:B------:R-:W1:Y:S04]  /*0590*/  @!P4 LDS R7, [R9] ;  /* 0x000000000907c984 */ /* 0x000e680000000800 */
[----:B-1----:R-:W1:Y:S02]  /*05a0*/  SHFL.BFLY PT, R8, R7, 0x1, 0x1f ;  /* 0x0c201f0007087f89 */ /* 0x002e6400000e0000 */
[----:B-1----:R-:W-:-:S05]  /*05b0*/  FADD R8, R7, R8 ;  /* 0x0000000807087221 */ /* 0x002fca0000000000 */
[----:B------:R1:W-:Y:S01]  /*05c0*/  @P1 STS [R9], R8 ;  /* 0x0000000809001388 */ /* 0x0003e20000000800 */
[----:B------:R-:W-:Y:S01]  /*05d0*/  BAR.SYNC.DEFER_BLOCKING 0x0 ;  /* 0x0000000000007b1d */ /* 0x000fe20000010000 */
[----:B0-----:R-:W-:-:S07]  /*05e0*/  IMAD.WIDE R14, R0, 0x4, R14 ;  /* 0x00000004000e7825 */ /* 0x001fce00078e020e */
[----:B-1----:R-:W0:Y:S01]  /*05f0*/  LDC.64 R8, c[0x0][0x248] ;  /* 0x00009200ff087b82 */ /* 0x002e220000000a00 */
[----:B------:R-:W1:Y:S04]  /*0600*/  LDS R12, [UR4] ;  /* 0x00000004ff0c7984 */ /* 0x000e680008000800 */
[----:B------:R4:W-:Y:S01]  /*0610*/  @P0 STG.E.64 desc[UR6][R14.64], R10 ;  /* 0x0000000a0e000986 */ /* 0x0009e2000c101b06 */
[----:B-1----:R-:W-:-:S06]  /*0620*/  FFMA R18, R12, R13, 9.9999999747524270788e-07 ;  /* 0x358637bd0c127423 */ /* 0x002fcc000000000d */
[----:B------:R-:W1:Y:S02]  /*0630*/  MUFU.SQRT R18, R18 ;  /* 0x0000001200127308 */ /* 0x000e640000002000 */
[C---:B-1----:R-:W-:Y:S01]  /*0640*/  FSETP.GEU.AND P3, PT, R18.reuse, 1.175494350822287508e-38, PT ;  /* 0x008000001200780b */ /* 0x042fe20003f6e000 */
[C---:B------:R-:W-:Y:S01]  /*0650*/  FMUL R13, R18.reuse, 0.25 ;  /* 0x3e800000120d7820 */ /* 0x040fe20000400000 */
[----:B------:R-:W-:Y:S01]  /*0660*/  BAR.SYNC.DEFER_BLOCKING 0x0 ;  /* 0x0000000000007b1d */ /* 0x000fe20000010000 */
[----:B------:R-:W-:-:S04]  /*0670*/  FSETP.GT.AND P4, PT, R18, 8.50705917302346158658e+37, PT ;  /* 0x7e8000001200780b */ /* 0x000fc80003f84000 */
[----:B------:R-:W-:-:S03]  /*0680*/  FSEL R7, R13, R18, P4 ;  /* 0x000000120d077208 */ /* 0x000fc60002000000 */
[----:B------:R-:W1:Y:S03]  /*0690*/  LDC.64 R12, c[0x0][0x210] ;  /* 0x00008400ff0c7b82 */ /* 0x000e660000000a00 */
[----:B------:R-:W-:Y:S01]  /*06a0*/  @!P3 FMUL R7, R7, 16777216 ;  /* 0x4b8000000707b820 */ /* 0x000fe20000400000 */
[----:B------:R-:W-:Y:S01]  /*06b0*/  LOP3.LUT P1, RZ, R17, 0x3f, RZ, 0xc0, !PT ;  /* 0x0000003f11ff7812 */ /* 0x000fe2000782c0ff */
[----:B------:R-:W-:Y:S01]  /*06c0*/  FMUL R19, R10, 0.25 ;  /* 0x3e8000000a137820 */ /* 0x000fe20000400000 */
[----:B------:R-:W-:-:S03]  /*06d0*/  FMUL R20, R11, 0.25 ;  /* 0x3e8000000b147820 */ /* 0x000fc60000400000 */
[----:B------:R-:W5:Y:S01]  /*06e0*/  MUFU.RCP R7, R7 ;  /* 0x0000000700077308 */ /* 0x000f620000001000 */
[----:B------:R-:W-:Y:S02]  /*06f0*/  ISETP.LT.AND P1, PT, R6, 0x400, !P1 ;  /* 0x000004000600780c */ /* 0x000fe40004f21270 */
[----:B------:R-:W-:Y:S02]  /*0700*/  FSEL R16, R19, R10, P4 ;  /* 0x0000000a13107208 */ /* 0x000fe40002000000 */
[----:B------:R-:W-:-:S03]  /*0710*/  FSEL R20, R20, R11, P4 ;  /* 0x0000000b14147208 */ /* 0x000fc60002000000 */
[----:B------:R-:W-:Y:S02]  /*0720*/  @!P3 FMUL R16, R16, 16777216 ;  /* 0x4b8000001010b820 */ /* 0x000fe40000400000 */
[----:B------:R-:W-:Y:S01]  /*0730*/  @!P3 FMUL R20, R20, 16777216 ;  /* 0x4b8000001414b820 */ /* 0x000fe20000400000 */
[----:B--2---:R-:W-:Y:S01]  /*0740*/  SEL R17, R2, RZ, !P2 ;  /* 0x000000ff02117207 */ /* 0x004fe20005000000 */
[----:B-1----:R-:W-:-:S04]  /*0750*/  IMAD.WIDE R12, R6, 0x4, R12 ;  /* 0x00000004060c7825 */ /* 0x002fc800078e020c */
[----:B-----5:R-:W-:Y:S01]  /*0760*/  FMUL R16, R7, R16 ;  /* 0x0000001007107220 */ /* 0x020fe20000400000 */
[----:B------:R-:W-:Y:S01]  /*0770*/  SEL R2, R3, RZ, !P2 ;  /* 0x000000ff03027207 */ /* 0x000fe20005000000 */
[----:B------:R-:W-:Y:S01]  /*0780*/  FMUL R7, R7, R20 ;  /* 0x0000001407077220 */ /* 0x000fe20000400000 */
[----:B---3--:R-:W-:Y:S02]  /*0790*/  SEL R4, R4, RZ, !P2 ;  /* 0x000000ff04047207 */ /* 0x008fe40005000000 */
[----:B------:R-:W-:Y:S01]  /*07a0*/  SEL R5, R5, RZ, !P2 ;  /* 0x000000ff05057207 */ /* 0x000fe20005000000 */
[----:B------:R4:W-:Y:S01]  /*07b0*/  @P1 STG.E desc[UR6][R12.64], R18 ;  /* 0x000000120c001986 */ /* 0x0009e2000c101906 */
[----:B0-----:R-:W-:-:S04]  /*07c0*/  IMAD.WIDE R8, R0, 0x4, R8 ;  /* 0x0000000400087825 */ /* 0x001fc800078e0208 */
[----:B------:R-:W-:Y:S01]  /*07d0*/  FFMA R4, R17, R16, R4 ;  /* 0x0000001011047223 */ /* 0x000fe20000000004 */
[----:B------:R-:W-:Y:S01]  /*07e0*/  FFMA R5, R2, R7, R5 ;  /* 0x0000000702057223 */ /* 0x000fe20000000005 */
[----:B------:R-:W-:Y:S06]  /*07f0*/  @!P0 EXIT ;  /* 0x000000000000894d */ /* 0x000fec0003800000 */
[----:B------:R-:W-:Y:S01]  /*0800*/  STG.E.64 desc[UR6][R8.64], R4 ;  /* 0x0000000408007986 */ /* 0x000fe2000c101b06 */
[----:B------:R-:W-:Y:S05]  /*0810*/  EXIT ;  /* 0x000000000000794d */ /* 0x000fea0003800000 */
.L_x_0:
[----:B------:R-:W-:-:S00]  /*0820*/  BRA `(.L_x_0) ;  /* 0xfffffffc00fc7947 */ /* 0x000fc0000383ffff */
[----:B------:R-:W-:-:S00]  /*0830*/  NOP ;  /* 0x0000000000007918 */ /* 0x000fc00000000000 */
        /* <DEDUP_REMOVED lines=12> */
.L_x_1:


//--------------------- .nv.global.init           --------------------------
	.section	.nv.global.init,"aw",@progbits
.nv.global.init:
	.type		_$_str,@object
	.size		_$_str,(_$_str_$_2 - _$_str)
_$_str:
        /*0000*/ 	.byte	0x5f, 0x5f, 0x43, 0x55, 0x44, 0x41, 0x5f, 0x46, 0x54, 0x5a, 0x00
	.type		_$_str_$_2,@object
	.size		_$_str_$_2,(.L_1 - _$_str_$_2)
_$_str_$_2:
        /*000b*/ 	.byte	0x5f, 0x5f, 0x43, 0x55, 0x44, 0x41, 0x5f, 0x50, 0x52, 0x45, 0x43, 0x5f, 0x53, 0x51, 0x52, 0x54
        /*001b*/ 	.byte	0x00
.L_1:


//--------------------- .nv.shared.triton_per_fused_add_div_mean_mul_pow_sqrt_sub_10 --------------------------
	.section	.nv.shared.triton_per_fused_add_div_mean_mul_pow_sqrt_sub_10,"aw",@nobits
	.sectionflags	@""
	.align	16
	.zero		1024


//--------------------- .nv.constant0.triton_per_fused_add_div_mean_mul_pow_sqrt_sub_10 --------------------------
	.section	.nv.constant0.triton_per_fused_add_div_mean_mul_pow_sqrt_sub_10,"a",@progbits
	.sectionflags	@""
	.align	4
.nv.constant0.triton_per_fused_add_div_mean_mul_pow_sqrt_sub_10:
	.zero		600
